//
// Generated by NVIDIA NVVM Compiler
//
// Compiler Build ID: CL-36424714
// Cuda compilation tools, release 13.0, V13.0.88
// Based on NVVM 20.0.0
//

.version 9.0
.target sm_100
.address_size 64

	// .globl	_Z16InitializeCurandP17curandStateXORWOW
.global .align 4 .b8 precalc_xorwow_matrix[102400];
.global .align 4 .b8 precalc_xorwow_offset_matrix[102400];
.global .align 4 .b8 mrg32k3aM1[2304];
.global .align 4 .b8 mrg32k3aM2[2304];
.global .align 4 .b8 mrg32k3aM1SubSeq[2016];
.global .align 4 .b8 mrg32k3aM2SubSeq[2016];
.global .align 4 .b8 mrg32k3aM1Seq[2304];
.global .align 4 .b8 mrg32k3aM2Seq[2304];
.const .align 8 .b8 __cr_lgamma_table[72];

.visible .entry _Z16InitializeCurandP17curandStateXORWOW(
	.param .u64 .ptr .align 1 _Z16InitializeCurandP17curandStateXORWOW_param_0
)
{
	.reg .pred 	%p<25>;
	.reg .b32 	%r<411>;
	.reg .b64 	%rd<18>;

	ld.param.u64 	%rd8, [_Z16InitializeCurandP17curandStateXORWOW_param_0];
	cvta.to.global.u64 	%rd9, %rd8;
	mov.u32 	%r182, %tid.x;
	mov.u32 	%r183, %ctaid.x;
	mov.u32 	%r184, %ntid.x;
	mad.lo.s32 	%r185, %r183, %r184, %r182;
	add.s32 	%r186, %r185, 1234;
	cvt.s64.s32 	%rd17, %r185;
	mul.wide.s32 	%rd10, %r185, 48;
	add.s64 	%rd2, %rd9, %rd10;
	xor.b32  	%r187, %r186, -1429050551;
	mul.lo.s32 	%r188, %r187, 1099087573;
	setp.gt.s32 	%p1, %r185, -1235;
	selp.b32 	%r189, -644748465, -1947113066, %p1;
	add.s32 	%r190, %r189, %r188;
	add.s32 	%r191, %r190, 6615241;
	add.s32 	%r192, %r188, 123456789;
	st.global.v2.u32 	[%rd2], {%r191, %r192};
	xor.b32  	%r193, %r188, 362436069;
	add.s32 	%r194, %r189, 521288629;
	st.global.v2.u32 	[%rd2+8], {%r193, %r194};
	xor.b32  	%r195, %r189, 88675123;
	add.s32 	%r196, %r188, 5783321;
	st.global.v2.u32 	[%rd2+16], {%r195, %r196};
	setp.eq.s32 	%p2, %r185, 0;
	@%p2 bra 	$L__BB0_42;
	mov.b32 	%r317, 0;
	mov.u64 	%rd12, precalc_xorwow_matrix;
$L__BB0_2:
	and.b64  	%rd4, %rd17, 3;
	setp.eq.s64 	%p3, %rd4, 0;
	@%p3 bra 	$L__BB0_41;
	mul.wide.u32 	%rd11, %r317, 3200;
	add.s64 	%rd5, %rd12, %rd11;
	cvt.u32.u64 	%r2, %rd4;
	mov.b32 	%r318, 0;
$L__BB0_4:
	mov.b32 	%r331, 0;
	mov.u32 	%r332, %r331;
	mov.u32 	%r333, %r331;
	mov.u32 	%r334, %r331;
	mov.u32 	%r335, %r331;
	mov.u32 	%r324, %r331;
$L__BB0_5:
	mul.wide.u32 	%rd13, %r324, 4;
	add.s64 	%rd14, %rd2, %rd13;
	ld.global.u32 	%r10, [%rd14+4];
	shl.b32 	%r11, %r324, 5;
	mov.b32 	%r330, 0;
$L__BB0_6:
	.pragma "nounroll";
	shr.u32 	%r201, %r10, %r330;
	and.b32  	%r202, %r201, 1;
	setp.eq.b32 	%p4, %r202, 1;
	not.pred 	%p5, %p4;
	add.s32 	%r203, %r11, %r330;
	mul.lo.s32 	%r204, %r203, 5;
	mul.wide.u32 	%rd15, %r204, 4;
	add.s64 	%rd6, %rd5, %rd15;
	@%p5 bra 	$L__BB0_8;
	ld.global.u32 	%r205, [%rd6];
	xor.b32  	%r335, %r335, %r205;
	ld.global.u32 	%r206, [%rd6+4];
	xor.b32  	%r334, %r334, %r206;
	ld.global.u32 	%r207, [%rd6+8];
	xor.b32  	%r333, %r333, %r207;
	ld.global.u32 	%r208, [%rd6+12];
	xor.b32  	%r332, %r332, %r208;
	ld.global.u32 	%r209, [%rd6+16];
	xor.b32  	%r331, %r331, %r209;
$L__BB0_8:
	and.b32  	%r211, %r201, 2;
	setp.eq.s32 	%p6, %r211, 0;
	@%p6 bra 	$L__BB0_10;
	ld.global.u32 	%r212, [%rd6+20];
	xor.b32  	%r335, %r335, %r212;
	ld.global.u32 	%r213, [%rd6+24];
	xor.b32  	%r334, %r334, %r213;
	ld.global.u32 	%r214, [%rd6+28];
	xor.b32  	%r333, %r333, %r214;
	ld.global.u32 	%r215, [%rd6+32];
	xor.b32  	%r332, %r332, %r215;
	ld.global.u32 	%r216, [%rd6+36];
	xor.b32  	%r331, %r331, %r216;
$L__BB0_10:
	and.b32  	%r218, %r201, 4;
	setp.eq.s32 	%p7, %r218, 0;
	@%p7 bra 	$L__BB0_12;
	ld.global.u32 	%r219, [%rd6+40];
	xor.b32  	%r335, %r335, %r219;
	ld.global.u32 	%r220, [%rd6+44];
	xor.b32  	%r334, %r334, %r220;
	ld.global.u32 	%r221, [%rd6+48];
	xor.b32  	%r333, %r333, %r221;
	ld.global.u32 	%r222, [%rd6+52];
	xor.b32  	%r332, %r332, %r222;
	ld.global.u32 	%r223, [%rd6+56];
	xor.b32  	%r331, %r331, %r223;
$L__BB0_12:
	and.b32  	%r225, %r201, 8;
	setp.eq.s32 	%p8, %r225, 0;
	@%p8 bra 	$L__BB0_14;
	ld.global.u32 	%r226, [%rd6+60];
	xor.b32  	%r335, %r335, %r226;
	ld.global.u32 	%r227, [%rd6+64];
	xor.b32  	%r334, %r334, %r227;
	ld.global.u32 	%r228, [%rd6+68];
	xor.b32  	%r333, %r333, %r228;
	ld.global.u32 	%r229, [%rd6+72];
	xor.b32  	%r332, %r332, %r229;
	ld.global.u32 	%r230, [%rd6+76];
	xor.b32  	%r331, %r331, %r230;
$L__BB0_14:
	and.b32  	%r232, %r201, 16;
	setp.eq.s32 	%p9, %r232, 0;
	@%p9 bra 	$L__BB0_16;
	ld.global.u32 	%r233, [%rd6+80];
	xor.b32  	%r335, %r335, %r233;
	ld.global.u32 	%r234, [%rd6+84];
	xor.b32  	%r334, %r334, %r234;
	ld.global.u32 	%r235, [%rd6+88];
	xor.b32  	%r333, %r333, %r235;
	ld.global.u32 	%r236, [%rd6+92];
	xor.b32  	%r332, %r332, %r236;
	ld.global.u32 	%r237, [%rd6+96];
	xor.b32  	%r331, %r331, %r237;
$L__BB0_16:
	and.b32  	%r239, %r201, 32;
	setp.eq.s32 	%p10, %r239, 0;
	@%p10 bra 	$L__BB0_18;
	ld.global.u32 	%r240, [%rd6+100];
	xor.b32  	%r335, %r335, %r240;
	ld.global.u32 	%r241, [%rd6+104];
	xor.b32  	%r334, %r334, %r241;
	ld.global.u32 	%r242, [%rd6+108];
	xor.b32  	%r333, %r333, %r242;
	ld.global.u32 	%r243, [%rd6+112];
	xor.b32  	%r332, %r332, %r243;
	ld.global.u32 	%r244, [%rd6+116];
	xor.b32  	%r331, %r331, %r244;
$L__BB0_18:
	and.b32  	%r246, %r201, 64;
	setp.eq.s32 	%p11, %r246, 0;
	@%p11 bra 	$L__BB0_20;
	ld.global.u32 	%r247, [%rd6+120];
	xor.b32  	%r335, %r335, %r247;
	ld.global.u32 	%r248, [%rd6+124];
	xor.b32  	%r334, %r334, %r248;
	ld.global.u32 	%r249, [%rd6+128];
	xor.b32  	%r333, %r333, %r249;
	ld.global.u32 	%r250, [%rd6+132];
	xor.b32  	%r332, %r332, %r250;
	ld.global.u32 	%r251, [%rd6+136];
	xor.b32  	%r331, %r331, %r251;
$L__BB0_20:
	and.b32  	%r253, %r201, 128;
	setp.eq.s32 	%p12, %r253, 0;
	@%p12 bra 	$L__BB0_22;
	ld.global.u32 	%r254, [%rd6+140];
	xor.b32  	%r335, %r335, %r254;
	ld.global.u32 	%r255, [%rd6+144];
	xor.b32  	%r334, %r334, %r255;
	ld.global.u32 	%r256, [%rd6+148];
	xor.b32  	%r333, %r333, %r256;
	ld.global.u32 	%r257, [%rd6+152];
	xor.b32  	%r332, %r332, %r257;
	ld.global.u32 	%r258, [%rd6+156];
	xor.b32  	%r331, %r331, %r258;
$L__BB0_22:
	and.b32  	%r260, %r201, 256;
	setp.eq.s32 	%p13, %r260, 0;
	@%p13 bra 	$L__BB0_24;
	ld.global.u32 	%r261, [%rd6+160];
	xor.b32  	%r335, %r335, %r261;
	ld.global.u32 	%r262, [%rd6+164];
	xor.b32  	%r334, %r334, %r262;
	ld.global.u32 	%r263, [%rd6+168];
	xor.b32  	%r333, %r333, %r263;
	ld.global.u32 	%r264, [%rd6+172];
	xor.b32  	%r332, %r332, %r264;
	ld.global.u32 	%r265, [%rd6+176];
	xor.b32  	%r331, %r331, %r265;
$L__BB0_24:
	and.b32  	%r267, %r201, 512;
	setp.eq.s32 	%p14, %r267, 0;
	@%p14 bra 	$L__BB0_26;
	ld.global.u32 	%r268, [%rd6+180];
	xor.b32  	%r335, %r335, %r268;
	ld.global.u32 	%r269, [%rd6+184];
	xor.b32  	%r334, %r334, %r269;
	ld.global.u32 	%r270, [%rd6+188];
	xor.b32  	%r333, %r333, %r270;
	ld.global.u32 	%r271, [%rd6+192];
	xor.b32  	%r332, %r332, %r271;
	ld.global.u32 	%r272, [%rd6+196];
	xor.b32  	%r331, %r331, %r272;
$L__BB0_26:
	and.b32  	%r274, %r201, 1024;
	setp.eq.s32 	%p15, %r274, 0;
	@%p15 bra 	$L__BB0_28;
	ld.global.u32 	%r275, [%rd6+200];
	xor.b32  	%r335, %r335, %r275;
	ld.global.u32 	%r276, [%rd6+204];
	xor.b32  	%r334, %r334, %r276;
	ld.global.u32 	%r277, [%rd6+208];
	xor.b32  	%r333, %r333, %r277;
	ld.global.u32 	%r278, [%rd6+212];
	xor.b32  	%r332, %r332, %r278;
	ld.global.u32 	%r279, [%rd6+216];
	xor.b32  	%r331, %r331, %r279;
$L__BB0_28:
	and.b32  	%r281, %r201, 2048;
	setp.eq.s32 	%p16, %r281, 0;
	@%p16 bra 	$L__BB0_30;
	ld.global.u32 	%r282, [%rd6+220];
	xor.b32  	%r335, %r335, %r282;
	ld.global.u32 	%r283, [%rd6+224];
	xor.b32  	%r334, %r334, %r283;
	ld.global.u32 	%r284, [%rd6+228];
	xor.b32  	%r333, %r333, %r284;
	ld.global.u32 	%r285, [%rd6+232];
	xor.b32  	%r332, %r332, %r285;
	ld.global.u32 	%r286, [%rd6+236];
	xor.b32  	%r331, %r331, %r286;
$L__BB0_30:
	and.b32  	%r288, %r201, 4096;
	setp.eq.s32 	%p17, %r288, 0;
	@%p17 bra 	$L__BB0_32;
	ld.global.u32 	%r289, [%rd6+240];
	xor.b32  	%r335, %r335, %r289;
	ld.global.u32 	%r290, [%rd6+244];
	xor.b32  	%r334, %r334, %r290;
	ld.global.u32 	%r291, [%rd6+248];
	xor.b32  	%r333, %r333, %r291;
	ld.global.u32 	%r292, [%rd6+252];
	xor.b32  	%r332, %r332, %r292;
	ld.global.u32 	%r293, [%rd6+256];
	xor.b32  	%r331, %r331, %r293;
$L__BB0_32:
	and.b32  	%r295, %r201, 8192;
	setp.eq.s32 	%p18, %r295, 0;
	@%p18 bra 	$L__BB0_34;
	ld.global.u32 	%r296, [%rd6+260];
	xor.b32  	%r335, %r335, %r296;
	ld.global.u32 	%r297, [%rd6+264];
	xor.b32  	%r334, %r334, %r297;
	ld.global.u32 	%r298, [%rd6+268];
	xor.b32  	%r333, %r333, %r298;
	ld.global.u32 	%r299, [%rd6+272];
	xor.b32  	%r332, %r332, %r299;
	ld.global.u32 	%r300, [%rd6+276];
	xor.b32  	%r331, %r331, %r300;
$L__BB0_34:
	and.b32  	%r302, %r201, 16384;
	setp.eq.s32 	%p19, %r302, 0;
	@%p19 bra 	$L__BB0_36;
	ld.global.u32 	%r303, [%rd6+280];
	xor.b32  	%r335, %r335, %r303;
	ld.global.u32 	%r304, [%rd6+284];
	xor.b32  	%r334, %r334, %r304;
	ld.global.u32 	%r305, [%rd6+288];
	xor.b32  	%r333, %r333, %r305;
	ld.global.u32 	%r306, [%rd6+292];
	xor.b32  	%r332, %r332, %r306;
	ld.global.u32 	%r307, [%rd6+296];
	xor.b32  	%r331, %r331, %r307;
$L__BB0_36:
	and.b32  	%r309, %r201, 32768;
	setp.eq.s32 	%p20, %r309, 0;
	@%p20 bra 	$L__BB0_38;
	ld.global.u32 	%r310, [%rd6+300];
	xor.b32  	%r335, %r335, %r310;
	ld.global.u32 	%r311, [%rd6+304];
	xor.b32  	%r334, %r334, %r311;
	ld.global.u32 	%r312, [%rd6+308];
	xor.b32  	%r333, %r333, %r312;
	ld.global.u32 	%r313, [%rd6+312];
	xor.b32  	%r332, %r332, %r313;
	ld.global.u32 	%r314, [%rd6+316];
	xor.b32  	%r331, %r331, %r314;
$L__BB0_38:
	add.s32 	%r330, %r330, 16;
	setp.ne.s32 	%p21, %r330, 32;
	@%p21 bra 	$L__BB0_6;
	mad.lo.s32 	%r315, %r324, -31, %r11;
	add.s32 	%r324, %r315, 1;
	setp.ne.s32 	%p22, %r324, 5;
	@%p22 bra 	$L__BB0_5;
	st.global.u32 	[%rd2+4], %r335;
	st.global.u32 	[%rd2+8], %r334;
	st.global.u32 	[%rd2+12], %r333;
	st.global.u32 	[%rd2+16], %r332;
	st.global.u32 	[%rd2+20], %r331;
	add.s32 	%r318, %r318, 1;
	setp.lt.u32 	%p23, %r318, %r2;
	@%p23 bra 	$L__BB0_4;
$L__BB0_41:
	shr.u64 	%rd7, %rd17, 2;
	add.s32 	%r317, %r317, 1;
	setp.gt.u64 	%p24, %rd17, 3;
	mov.u64 	%rd17, %rd7;
	@%p24 bra 	$L__BB0_2;
$L__BB0_42:
	mov.b32 	%r316, 0;
	st.global.v2.u32 	[%rd2+24], {%r316, %r316};
	st.global.u32 	[%rd2+32], %r316;
	mov.b64 	%rd16, 0;
	st.global.u64 	[%rd2+40], %rd16;
	ret;

}
	// .globl	_Z7Player1PiP17curandStateXORWOWS_
.visible .entry _Z7Player1PiP17curandStateXORWOWS_(
	.param .u64 .ptr .align 1 _Z7Player1PiP17curandStateXORWOWS__param_0,
	.param .u64 .ptr .align 1 _Z7Player1PiP17curandStateXORWOWS__param_1,
	.param .u64 .ptr .align 1 _Z7Player1PiP17curandStateXORWOWS__param_2
)
{
	.reg .pred 	%p<2>;
	.reg .b32 	%r<25>;
	.reg .b64 	%rd<9>;

	ld.param.u64 	%rd3, [_Z7Player1PiP17curandStateXORWOWS__param_0];
	ld.param.u64 	%rd4, [_Z7Player1PiP17curandStateXORWOWS__param_1];
	ld.param.u64 	%rd2, [_Z7Player1PiP17curandStateXORWOWS__param_2];
	cvta.to.global.u64 	%rd5, %rd4;
	cvta.to.global.u64 	%rd1, %rd3;
	ld.global.u32 	%r3, [%rd1];
	mov.u32 	%r4, %tid.x;
	mov.u32 	%r5, %ctaid.x;
	mov.u32 	%r6, %ntid.x;
	mad.lo.s32 	%r7, %r5, %r6, %r4;
	mul.wide.s32 	%rd6, %r7, 48;
	add.s64 	%rd7, %rd5, %rd6;
	ld.global.v2.u32 	{%r8, %r9}, [%rd7];
	shr.u32 	%r10, %r9, 2;
	xor.b32  	%r11, %r10, %r9;
	ld.global.v2.u32 	{%r12, %r13}, [%rd7+8];
	ld.global.v2.u32 	{%r14, %r15}, [%rd7+16];
	st.global.v2.u32 	[%rd7+8], {%r13, %r14};
	shl.b32 	%r16, %r15, 4;
	shl.b32 	%r17, %r11, 1;
	xor.b32  	%r18, %r17, %r16;
	xor.b32  	%r19, %r18, %r11;
	xor.b32  	%r20, %r19, %r15;
	st.global.v2.u32 	[%rd7+16], {%r15, %r20};
	add.s32 	%r21, %r8, 362437;
	st.global.v2.u32 	[%rd7], {%r21, %r12};
	add.s32 	%r22, %r20, %r21;
	rem.u32 	%r1, %r22, %r3;
	ld.global.u32 	%r2, [%rd1];
	setp.lt.s32 	%p1, %r2, 1;
	@%p1 bra 	$L__BB1_2;
	add.s32 	%r23, %r1, 1;
	cvta.to.global.u64 	%rd8, %rd2;
	sub.s32 	%r24, %r2, %r23;
	st.global.u32 	[%rd1], %r24;
	st.global.u32 	[%rd8], %r23;
$L__BB1_2:
	ret;

}
	// .globl	_Z7Player2PiP17curandStateXORWOWS_
.visible .entry _Z7Player2PiP17curandStateXORWOWS_(
	.param .u64 .ptr .align 1 _Z7Player2PiP17curandStateXORWOWS__param_0,
	.param .u64 .ptr .align 1 _Z7Player2PiP17curandStateXORWOWS__param_1,
	.param .u64 .ptr .align 1 _Z7Player2PiP17curandStateXORWOWS__param_2
)
{
	.reg .pred 	%p<2>;
	.reg .b32 	%r<25>;
	.reg .b64 	%rd<9>;

	ld.param.u64 	%rd3, [_Z7Player2PiP17curandStateXORWOWS__param_0];
	ld.param.u64 	%rd4, [_Z7Player2PiP17curandStateXORWOWS__param_1];
	ld.param.u64 	%rd2, [_Z7Player2PiP17curandStateXORWOWS__param_2];
	cvta.to.global.u64 	%rd5, %rd4;
	cvta.to.global.u64 	%rd1, %rd3;
	ld.global.u32 	%r3, [%rd1];
	mov.u32 	%r4, %tid.x;
	mov.u32 	%r5, %ctaid.x;
	mov.u32 	%r6, %ntid.x;
	mad.lo.s32 	%r7, %r5, %r6, %r4;
	mul.wide.s32 	%rd6, %r7, 48;
	add.s64 	%rd7, %rd5, %rd6;
	ld.global.v2.u32 	{%r8, %r9}, [%rd7];
	shr.u32 	%r10, %r9, 2;
	xor.b32  	%r11, %r10, %r9;
	ld.global.v2.u32 	{%r12, %r13}, [%rd7+8];
	ld.global.v2.u32 	{%r14, %r15}, [%rd7+16];
	st.global.v2.u32 	[%rd7+8], {%r13, %r14};
	shl.b32 	%r16, %r15, 4;
	shl.b32 	%r17, %r11, 1;
	xor.b32  	%r18, %r17, %r16;
	xor.b32  	%r19, %r18, %r11;
	xor.b32  	%r20, %r19, %r15;
	st.global.v2.u32 	[%rd7+16], {%r15, %r20};
	add.s32 	%r21, %r8, 362437;
	st.global.v2.u32 	[%rd7], {%r21, %r12};
	add.s32 	%r22, %r20, %r21;
	rem.u32 	%r1, %r22, %r3;
	ld.global.u32 	%r2, [%rd1];
	setp.lt.s32 	%p1, %r2, 1;
	@%p1 bra 	$L__BB2_2;
	add.s32 	%r23, %r1, 1;
	cvta.to.global.u64 	%rd8, %rd2;
	sub.s32 	%r24, %r2, %r23;
	st.global.u32 	[%rd1], %r24;
	st.global.u32 	[%rd8], %r23;
$L__BB2_2:
	ret;

}


// ===== COMPILED SASS (sm_100) =====

	.target	sm_100

	.elftype	@"ET_EXEC"


//--------------------- .note.nv.tkinfo           --------------------------
	.section	.note.nv.tkinfo,"",@"SHT_NOTE"
	.sectionflags	@"SHF_NOTE_NV_TKINFO"
	.tkinfo
        /*0018*/ 	.word	0x00000002
        /*0030*/ 	.string	""
        /*0030*/ 	.string	"ptxas"
        /*0030*/ 	.string	"Cuda compilation tools, release 13.0, V13.0.88"
        /*0030*/ 	.string	"Build cuda_13.0.r13.0/compiler.36424714_0"
        /*0030*/ 	.string	"-arch sm_100 -m 64 "



//--------------------- .note.nv.cuinfo           --------------------------
	.section	.note.nv.cuinfo,"",@"SHT_NOTE"
	.sectionflags	@"SHF_NOTE_NV_CUINFO"
        /*0018*/ 	.short	0x0002
        /*001a*/ 	.short	0x0064
        /*001c*/ 	.short	0x0082
	.zero		2


//--------------------- .nv.info                  --------------------------
	.section	.nv.info,"",@"SHT_CUDA_INFO"
	.align	4


	//----- nvinfo : EIATTR_REGCOUNT
	.align		4
        /*0000*/ 	.byte	0x04, 0x2f
        /*0002*/ 	.short	(.L_10 - .L_9)
	.align		4
.L_9:
        /*0004*/ 	.word	index@(_Z16InitializeCurandP17curandStateXORWOW)
        /*0008*/ 	.word	0x0000001f


	//----- nvinfo : EIATTR_FRAME_SIZE
	.align		4
.L_10:
        /*000c*/ 	.byte	0x04, 0x11
        /*000e*/ 	.short	(.L_12 - .L_11)
	.align		4
.L_11:
        /*0010*/ 	.word	index@(_Z16InitializeCurandP17curandStateXORWOW)
        /*0014*/ 	.word	0x00000000


	//----- nvinfo : EIATTR_REGCOUNT
	.align		4
.L_12:
        /*0018*/ 	.byte	0x04, 0x2f
        /*001a*/ 	.short	(.L_14 - .L_13)
	.align		4
.L_13:
        /*001c*/ 	.word	index@(_Z7Player1PiP17curandStateXORWOWS_)
        /*0020*/ 	.word	0x00000014


	//----- nvinfo : EIATTR_FRAME_SIZE
	.align		4
.L_14:
        /*0024*/ 	.byte	0x04, 0x11
        /*0026*/ 	.short	(.L_16 - .L_15)
	.align		4
.L_15:
        /*0028*/ 	.word	index@(_Z7Player1PiP17curandStateXORWOWS_)
        /*002c*/ 	.word	0x00000000


	//----- nvinfo : EIATTR_REGCOUNT
	.align		4
.L_16:
        /*0030*/ 	.byte	0x04, 0x2f
        /*0032*/ 	.short	(.L_18 - .L_17)
	.align		4
.L_17:
        /*0034*/ 	.word	index@(_Z7Player2PiP17curandStateXORWOWS_)
        /*0038*/ 	.word	0x00000014


	//----- nvinfo : EIATTR_FRAME_SIZE
	.align		4
.L_18:
        /*003c*/ 	.byte	0x04, 0x11
        /*003e*/ 	.short	(.L_20 - .L_19)
	.align		4
.L_19:
        /*0040*/ 	.word	index@(_Z7Player2PiP17curandStateXORWOWS_)
        /*0044*/ 	.word	0x00000000


	//----- nvinfo : EIATTR_MIN_STACK_SIZE
	.align		4
.L_20:
        /*0048*/ 	.byte	0x04, 0x12
        /*004a*/ 	.short	(.L_22 - .L_21)
	.align		4
.L_21:
        /*004c*/ 	.word	index@(_Z7Player2PiP17curandStateXORWOWS_)
        /*0050*/ 	.word	0x00000000


	//----- nvinfo : EIATTR_MIN_STACK_SIZE
	.align		4
.L_22:
        /*0054*/ 	.byte	0x04, 0x12
        /*0056*/ 	.short	(.L_24 - .L_23)
	.align		4
.L_23:
        /*0058*/ 	.word	index@(_Z7Player1PiP17curandStateXORWOWS_)
        /*005c*/ 	.word	0x00000000


	//----- nvinfo : EIATTR_MIN_STACK_SIZE
	.align		4
.L_24:
        /*0060*/ 	.byte	0x04, 0x12
        /*0062*/ 	.short	(.L_26 - .L_25)
	.align		4
.L_25:
        /*0064*/ 	.word	index@(_Z16InitializeCurandP17curandStateXORWOW)
        /*0068*/ 	.word	0x00000000
.L_26:


//--------------------- .nv.compat                --------------------------
	.section	.nv.compat,"",@"SHT_CUDA_COMPAT_INFO"
	.align	4
        /*0000*/ 	.byte	0x02, 0x09, 0x00, 0x00, 0x02, 0x02, 0x01, 0x00, 0x02, 0x05, 0x05, 0x00, 0x03, 0x07, 0x01, 0x01
        /*0010*/ 	.byte	0x02, 0x03, 0x00, 0x00, 0x02, 0x06, 0x01, 0x00, 0x04, 0x0b, 0x08, 0x00, 0x09, 0x00, 0x00, 0x00
        /*0020*/ 	.byte	0x00, 0x00, 0x00, 0x00


//--------------------- .nv.info._Z7Player2PiP17curandStateXORWOWS_ --------------------------
	.section	.nv.info._Z7Player2PiP17curandStateXORWOWS_,"",@"SHT_CUDA_INFO"
	.sectionflags	@""
	.align	4


	//----- nvinfo : EIATTR_CUDA_API_VERSION
	.align		4
        /*0000*/ 	.byte	0x04, 0x37
        /*0002*/ 	.short	(.L_28 - .L_27)
.L_27:
        /*0004*/ 	.word	0x00000082


	//----- nvinfo : EIATTR_KPARAM_INFO
	.align		4
.L_28:
        /*0008*/ 	.byte	0x04, 0x17
        /*000a*/ 	.short	(.L_30 - .L_29)
.L_29:
        /*000c*/ 	.word	0x00000000
        /*0010*/ 	.short	0x0002
        /*0012*/ 	.short	0x0010
        /*0014*/ 	.byte	0x00, 0xf5, 0x21, 0x00


	//----- nvinfo : EIATTR_KPARAM_INFO
	.align		4
.L_30:
        /*0018*/ 	.byte	0x04, 0x17
        /*001a*/ 	.short	(.L_32 - .L_31)
.L_31:
        /*001c*/ 	.word	0x00000000
        /*0020*/ 	.short	0x0001
        /*0022*/ 	.short	0x0008
        /*0024*/ 	.byte	0x00, 0xf5, 0x21, 0x00


	//----- nvinfo : EIATTR_KPARAM_INFO
	.align		4
.L_32:
        /*0028*/ 	.byte	0x04, 0x17
        /*002a*/ 	.short	(.L_34 - .L_33)
.L_33:
        /*002c*/ 	.word	0x00000000
        /*0030*/ 	.short	0x0000
        /*0032*/ 	.short	0x0000
        /*0034*/ 	.byte	0x00, 0xf5, 0x21, 0x00


	//----- nvinfo : EIATTR_SPARSE_MMA_MASK
	.align		4
.L_34:
        /*0038*/ 	.byte	0x03, 0x50
        /*003a*/ 	.short	0x0000


	//----- nvinfo : EIATTR_MAXREG_COUNT
	.align		4
        /*003c*/ 	.byte	0x03, 0x1b
        /*003e*/ 	.short	0x00ff


	//----- nvinfo : EIATTR_MERCURY_ISA_VERSION
	.align		4
        /*0040*/ 	.byte	0x03, 0x5f
        /*0042*/ 	.short	0x0101


	//----- nvinfo : EIATTR_VRC_CTA_INIT_COUNT
	.align		4
        /*0044*/ 	.byte	0x02, 0x4a
	.zero		1
	.zero		1


	//----- nvinfo : EIATTR_EXIT_INSTR_OFFSETS
	.align		4
        /*0048*/ 	.byte	0x04, 0x1c
        /*004a*/ 	.short	(.L_36 - .L_35)


	//   ....[0]....
.L_35:
        /*004c*/ 	.word	0x000002d0


	//   ....[1]....
        /*0050*/ 	.word	0x00000350


	//----- nvinfo : EIATTR_CBANK_PARAM_SIZE
	.align		4
.L_36:
        /*0054*/ 	.byte	0x03, 0x19
        /*0056*/ 	.short	0x0018


	//----- nvinfo : EIATTR_PARAM_CBANK
	.align		4
        /*0058*/ 	.byte	0x04, 0x0a
        /*005a*/ 	.short	(.L_38 - .L_37)
	.align		4
.L_37:
        /*005c*/ 	.word	index@(.nv.constant0._Z7Player2PiP17curandStateXORWOWS_)
        /*0060*/ 	.short	0x0380
        /*0062*/ 	.short	0x0018


	//----- nvinfo : EIATTR_SW_WAR
	.align		4
.L_38:
        /*0064*/ 	.byte	0x04, 0x36
        /*0066*/ 	.short	(.L_40 - .L_39)
.L_39:
        /*0068*/ 	.word	0x00000008
.L_40:


//--------------------- .nv.info._Z7Player1PiP17curandStateXORWOWS_ --------------------------
	.section	.nv.info._Z7Player1PiP17curandStateXORWOWS_,"",@"SHT_CUDA_INFO"
	.sectionflags	@""
	.align	4


	//----- nvinfo : EIATTR_CUDA_API_VERSION
	.align		4
        /*0000*/ 	.byte	0x04, 0x37
        /*0002*/ 	.short	(.L_42 - .L_41)
.L_41:
        /*0004*/ 	.word	0x00000082


	//----- nvinfo : EIATTR_KPARAM_INFO
	.align		4
.L_42:
        /*0008*/ 	.byte	0x04, 0x17
        /*000a*/ 	.short	(.L_44 - .L_43)
.L_43:
        /*000c*/ 	.word	0x00000000
        /*0010*/ 	.short	0x0002
        /*0012*/ 	.short	0x0010
        /*0014*/ 	.byte	0x00, 0xf5, 0x21, 0x00


	//----- nvinfo : EIATTR_KPARAM_INFO
	.align		4
.L_44:
        /*0018*/ 	.byte	0x04, 0x17
        /*001a*/ 	.short	(.L_46 - .L_45)
.L_45:
        /*001c*/ 	.word	0x00000000
        /*0020*/ 	.short	0x0001
        /*0022*/ 	.short	0x0008
        /*0024*/ 	.byte	0x00, 0xf5, 0x21, 0x00


	//----- nvinfo : EIATTR_KPARAM_INFO
	.align		4
.L_46:
        /*0028*/ 	.byte	0x04, 0x17
        /*002a*/ 	.short	(.L_48 - .L_47)
.L_47:
        /*002c*/ 	.word	0x00000000
        /*0030*/ 	.short	0x0000
        /*0032*/ 	.short	0x0000
        /*0034*/ 	.byte	0x00, 0xf5, 0x21, 0x00


	//----- nvinfo : EIATTR_SPARSE_MMA_MASK
	.align		4
.L_48:
        /*0038*/ 	.byte	0x03, 0x50
        /*003a*/ 	.short	0x0000


	//----- nvinfo : EIATTR_MAXREG_COUNT
	.align		4
        /*003c*/ 	.byte	0x03, 0x1b
        /*003e*/ 	.short	0x00ff


	//----- nvinfo : EIATTR_MERCURY_ISA_VERSION
	.align		4
        /*0040*/ 	.byte	0x03, 0x5f
        /*0042*/ 	.short	0x0101


	//----- nvinfo : EIATTR_VRC_CTA_INIT_COUNT
	.align		4
        /*0044*/ 	.byte	0x02, 0x4a
	.zero		1
	.zero		1


	//----- nvinfo : EIATTR_EXIT_INSTR_OFFSETS
	.align		4
        /*0048*/ 	.byte	0x04, 0x1c
        /*004a*/ 	.short	(.L_50 - .L_49)


	//   ....[0]....
.L_49:
        /*004c*/ 	.word	0x000002d0


	//   ....[1]....
        /*0050*/ 	.word	0x00000350


	//----- nvinfo : EIATTR_CBANK_PARAM_SIZE
	.align		4
.L_50:
        /*0054*/ 	.byte	0x03, 0x19
        /*0056*/ 	.short	0x0018


	//----- nvinfo : EIATTR_PARAM_CBANK
	.align		4
        /*0058*/ 	.byte	0x04, 0x0a
        /*005a*/ 	.short	(.L_52 - .L_51)
	.align		4
.L_51:
        /*005c*/ 	.word	index@(.nv.constant0._Z7Player1PiP17curandStateXORWOWS_)
        /*0060*/ 	.short	0x0380
        /*0062*/ 	.short	0x0018


	//----- nvinfo : EIATTR_SW_WAR
	.align		4
.L_52:
        /*0064*/ 	.byte	0x04, 0x36
        /*0066*/ 	.short	(.L_54 - .L_53)
.L_53:
        /*0068*/ 	.word	0x00000008
.L_54:


//--------------------- .nv.info._Z16InitializeCurandP17curandStateXORWOW --------------------------
	.section	.nv.info._Z16InitializeCurandP17curandStateXORWOW,"",@"SHT_CUDA_INFO"
	.sectionflags	@""
	.align	4


	//----- nvinfo : EIATTR_CUDA_API_VERSION
	.align		4
        /*0000*/ 	.byte	0x04, 0x37
        /*0002*/ 	.short	(.L_56 - .L_55)
.L_55:
        /*0004*/ 	.word	0x00000082


	//----- nvinfo : EIATTR_KPARAM_INFO
	.align		4
.L_56:
        /*0008*/ 	.byte	0x04, 0x17
        /*000a*/ 	.short	(.L_58 - .L_57)
.L_57:
        /*000c*/ 	.word	0x00000000
        /*0010*/ 	.short	0x0000
        /*0012*/ 	.short	0x0000
        /*0014*/ 	.byte	0x00, 0xf5, 0x21, 0x00


	//----- nvinfo : EIATTR_SPARSE_MMA_MASK
	.align		4
.L_58:
        /*0018*/ 	.byte	0x03, 0x50
        /*001a*/ 	.short	0x0000


	//----- nvinfo : EIATTR_MAXREG_COUNT
	.align		4
        /*001c*/ 	.byte	0x03, 0x1b
        /*001e*/ 	.short	0x00ff


	//----- nvinfo : EIATTR_MERCURY_ISA_VERSION
	.align		4
        /*0020*/ 	.byte	0x03, 0x5f
        /*0022*/ 	.short	0x0101


	//----- nvinfo : EIATTR_VRC_CTA_INIT_COUNT
	.align		4
        /*0024*/ 	.byte	0x02, 0x4a
	.zero		1
	.zero		1


	//----- nvinfo : EIATTR_EXIT_INSTR_OFFSETS
	.align		4
        /*0028*/ 	.byte	0x04, 0x1c
        /*002a*/ 	.short	(.L_60 - .L_59)


	//   ....[0]....
.L_59:
        /*002c*/ 	.word	0x00000ee0


	//----- nvinfo : EIATTR_CRS_STACK_SIZE
	.align		4
.L_60:
        /*0030*/ 	.byte	0x04, 0x1e
        /*0032*/ 	.short	(.L_62 - .L_61)
.L_61:
        /*0034*/ 	.word	0x00000000


	//----- nvinfo : EIATTR_CBANK_PARAM_SIZE
	.align		4
.L_62:
        /*0038*/ 	.byte	0x03, 0x19
        /*003a*/ 	.short	0x0008


	//----- nvinfo : EIATTR_PARAM_CBANK
	.align		4
        /*003c*/ 	.byte	0x04, 0x0a
        /*003e*/ 	.short	(.L_64 - .L_63)
	.align		4
.L_63:
        /*0040*/ 	.word	index@(.nv.constant0._Z16InitializeCurandP17curandStateXORWOW)
        /*0044*/ 	.short	0x0380
        /*0046*/ 	.short	0x0008


	//----- nvinfo : EIATTR_SW_WAR
	.align		4
.L_64:
        /*0048*/ 	.byte	0x04, 0x36
        /*004a*/ 	.short	(.L_66 - .L_65)
.L_65:
        /*004c*/ 	.word	0x00000008
.L_66:


//--------------------- .nv.callgraph             --------------------------
	.section	.nv.callgraph,"",@"SHT_CUDA_CALLGRAPH"
	.align	4
	.sectionentsize	8
	.align		4
        /*0000*/ 	.word	0x00000000
	.align		4
        /*0004*/ 	.word	0xffffffff
	.align		4
        /*0008*/ 	.word	0x00000000
	.align		4
        /*000c*/ 	.word	0xfffffffe
	.align		4
        /*0010*/ 	.word	0x00000000
	.align		4
        /*0014*/ 	.word	0xfffffffd
	.align		4
        /*0018*/ 	.word	0x00000000
	.align		4
        /*001c*/ 	.word	0xfffffffc


//--------------------- .nv.constant4             --------------------------
	.section	.nv.constant4,"a",@progbits
	.align	8
	.align		8
.nv.constant4:
        /*0000*/ 	.dword	precalc_xorwow_matrix
	.align		8
        /*0008*/ 	.dword	precalc_xorwow_offset_matrix
	.align		8
        /*0010*/ 	.dword	mrg32k3aM1
	.align		8
        /*0018*/ 	.dword	mrg32k3aM2
	.align		8
        /*0020*/ 	.dword	mrg32k3aM1SubSeq
	.align		8
        /*0028*/ 	.dword	mrg32k3aM2SubSeq
	.align		8
        /*0030*/ 	.dword	mrg32k3aM1Seq
	.align		8
        /*0038*/ 	.dword	mrg32k3aM2Seq


//--------------------- .nv.constant3             --------------------------
	.section	.nv.constant3,"a",@progbits
	.align	8
.nv.constant3:
	.type		__cr_lgamma_table,@object
	.size		__cr_lgamma_table,(.L_8 - __cr_lgamma_table)
__cr_lgamma_table:
        /*0000*/ 	.byte	0x00, 0x00, 0x00, 0x00, 0x00, 0x00, 0x00, 0x00, 0x00, 0x00, 0x00, 0x00, 0x00, 0x00, 0x00, 0x00
        /*0010*/ 	.byte	0xef, 0x39, 0xfa, 0xfe, 0x42, 0x2e, 0xe6, 0x3f, 0x02, 0x20, 0x2a, 0xfa, 0x0b, 0xab, 0xfc, 0x3f
        /*0020*/ 	.byte	0xf9, 0x2c, 0x92, 0x7c, 0xa7, 0x6c, 0x09, 0x40, 0xc9, 0x79, 0x44, 0x3c, 0x64, 0x26, 0x13, 0x40
        /*0030*/ 	.byte	0xca, 0x01, 0xcf, 0x3a, 0x27, 0x51, 0x1a, 0x40, 0x30, 0xcc, 0x2d, 0xf3, 0xe1, 0x0c, 0x21, 0x40
        /*0040*/ 	.byte	0x0d, 0xb7, 0xfc, 0x82, 0x8e, 0x35, 0x25, 0x40
.L_8:


//--------------------- .text._Z7Player2PiP17curandStateXORWOWS_ --------------------------
	.section	.text._Z7Player2PiP17curandStateXORWOWS_,"ax",@progbits
	.align	128
        .global         _Z7Player2PiP17curandStateXORWOWS_
        .type           _Z7Player2PiP17curandStateXORWOWS_,@function
        .size           _Z7Player2PiP17curandStateXORWOWS_,(.L_x_11 - _Z7Player2PiP17curandStateXORWOWS_)
        .other          _Z7Player2PiP17curandStateXORWOWS_,@"STO_CUDA_ENTRY STV_DEFAULT"
_Z7Player2PiP17curandStateXORWOWS_:
.text._Z7Player2PiP17curandStateXORWOWS_:
[----:B------:R-:W-:Y:S01]  /*0000*/  LDC R1, c[0x0][0x37c] ;  /* 0x0000df00ff017b82 */ /* 0x000fe20000000800 */
[----:B------:R-:W0:Y:S07]  /*0010*/  S2R R3, SR_TID.X ;  /* 0x0000000000037919 */ /* 0x000e2e0000002100 */
[----:B------:R-:W0:Y:S01]  /*0020*/  S2UR UR6, SR_CTAID.X ;  /* 0x00000000000679c3 */ /* 0x000e220000002500 */
[----:B------:R-:W1:Y:S07]  /*0030*/  LDCU.64 UR4, c[0x0][0x358] ;  /* 0x00006b00ff0477ac */ /* 0x000e6e0008000a00 */
[----:B------:R-:W0:Y:S08]  /*0040*/  LDC R0, c[0x0][0x360] ;  /* 0x0000d800ff007b82 */ /* 0x000e300000000800 */
[----:B------:R-:W2:Y:S01]  /*0050*/  LDC.64 R8, c[0x0][0x388] ;  /* 0x0000e200ff087b82 */ /* 0x000ea20000000a00 */
[----:B0-----:R-:W-:-:S04]  /*0060*/  IMAD R3, R0, UR6, R3 ;  /* 0x0000000600037c24 */ /* 0x001fc8000f8e0203 */
[----:B--2---:R-:W-:-:S05]  /*0070*/  IMAD.WIDE R8, R3, 0x30, R8 ;  /* 0x0000003003087825 */ /* 0x004fca00078e0208 */
[----:B-1----:R-:W2:Y:S04]  /*0080*/  LDG.E.64 R4, desc[UR4][R8.64] ;  /* 0x0000000408047981 */ /* 0x002ea8000c1e1b00 */
[----:B------:R-:W3:Y:S04]  /*0090*/  LDG.E.64 R12, desc[UR4][R8.64+0x10] ;  /* 0x00001004080c7981 */ /* 0x000ee8000c1e1b00 */
[----:B------:R-:W4:Y:S01]  /*00a0*/  LDG.E.64 R10, desc[UR4][R8.64+0x8] ;  /* 0x00000804080a7981 */ /* 0x000f22000c1e1b00 */
[----:B------:R-:W0:Y:S03]  /*00b0*/  LDC.64 R2, c[0x0][0x380] ;  /* 0x0000e000ff027b82 */ /* 0x000e260000000a00 */
[----:B0-----:R-:W5:Y:S01]  /*00c0*/  LDG.E R0, desc[UR4][R2.64] ;  /* 0x0000000402007981 */ /* 0x001f62000c1e1900 */
[----:B--2---:R-:W-:-:S02]  /*00d0*/  SHF.R.U32.HI R6, RZ, 0x2, R5 ;  /* 0x00000002ff067819 */ /* 0x004fc40000011605 */
[----:B------:R-:W-:Y:S02]  /*00e0*/  IADD3 R4, PT, PT, R4, 0x587c5, RZ ;  /* 0x000587c504047810 */ /* 0x000fe40007ffe0ff */
[----:B------:R-:W-:Y:S01]  /*00f0*/  LOP3.LUT R6, R6, R5, RZ, 0x3c, !PT ;  /* 0x0000000506067212 */ /* 0x000fe200078e3cff */
[----:B---3--:R-:W-:Y:S02]  /*0100*/  IMAD.SHL.U32 R5, R13, 0x10, RZ ;  /* 0x000000100d057824 */ /* 0x008fe400078e00ff */
[----:B------:R-:W-:Y:S01]  /*0110*/  IMAD.MOV.U32 R17, RZ, RZ, R12 ;  /* 0x000000ffff117224 */ /* 0x000fe200078e000c */
[----:B----4-:R-:W-:Y:S01]  /*0120*/  MOV R16, R11 ;  /* 0x0000000b00107202 */ /* 0x010fe20000000f00 */
[----:B------:R-:W-:-:S04]  /*0130*/  IMAD.SHL.U32 R7, R6, 0x2, RZ ;  /* 0x0000000206077824 */ /* 0x000fc800078e00ff */
[----:B------:R-:W-:Y:S01]  /*0140*/  STG.E.64 desc[UR4][R8.64+0x8], R16 ;  /* 0x0000081008007986 */ /* 0x000fe2000c101b04 */
[----:B------:R-:W-:Y:S01]  /*0150*/  LOP3.LUT R6, R6, R7, R5, 0x96, !PT ;  /* 0x0000000706067212 */ /* 0x000fe200078e9605 */
[----:B------:R-:W-:-:S03]  /*0160*/  IMAD.MOV.U32 R5, RZ, RZ, R10 ;  /* 0x000000ffff057224 */ /* 0x000fc600078e000a */
[-C--:B------:R-:W-:Y:S02]  /*0170*/  LOP3.LUT R7, R6, R13.reuse, RZ, 0x3c, !PT ;  /* 0x0000000d06077212 */ /* 0x080fe400078e3cff */
[----:B------:R-:W-:Y:S01]  /*0180*/  MOV R6, R13 ;  /* 0x0000000d00067202 */ /* 0x000fe20000000f00 */
[----:B------:R-:W-:Y:S04]  /*0190*/  STG.E.64 desc[UR4][R8.64], R4 ;  /* 0x0000000408007986 */ /* 0x000fe8000c101b04 */
[----:B------:R0:W-:Y:S04]  /*01a0*/  STG.E.64 desc[UR4][R8.64+0x10], R6 ;  /* 0x0000100608007986 */ /* 0x0001e8000c101b04 */
[----:B------:R-:W2:Y:S01]  /*01b0*/  LDG.E R13, desc[UR4][R2.64] ;  /* 0x00000004020d7981 */ /* 0x000ea2000c1e1900 */
[----:B-----5:R-:W1:Y:S01]  /*01c0*/  I2F.U32.RP R12, R0 ;  /* 0x00000000000c7306 */ /* 0x020e620000209000 */
[----:B------:R-:W-:-:S02]  /*01d0*/  IADD3 R15, PT, PT, RZ, -R0, RZ ;  /* 0x80000000ff0f7210 */ /* 0x000fc40007ffe0ff */
[----:B------:R-:W-:Y:S02]  /*01e0*/  ISETP.NE.U32.AND P2, PT, R0, RZ, PT ;  /* 0x000000ff0000720c */ /* 0x000fe40003f45070 */
[----:B0-----:R-:W-:-:S03]  /*01f0*/  IADD3 R7, PT, PT, R7, R4, RZ ;  /* 0x0000000407077210 */ /* 0x001fc60007ffe0ff */
[----:B-1----:R-:W0:Y:S02]  /*0200*/  MUFU.RCP R12, R12 ;  /* 0x0000000c000c7308 */ /* 0x002e240000001000 */
[----:B0-----:R-:W-:-:S06]  /*0210*/  VIADD R10, R12, 0xffffffe ;  /* 0x0ffffffe0c0a7836 */ /* 0x001fcc0000000000 */
[----:B------:R0:W1:Y:S02]  /*0220*/  F2I.FTZ.U32.TRUNC.NTZ R11, R10 ;  /* 0x0000000a000b7305 */ /* 0x000064000021f000 */
[----:B0-----:R-:W-:Y:S02]  /*0230*/  IMAD.MOV.U32 R10, RZ, RZ, RZ ;  /* 0x000000ffff0a7224 */ /* 0x001fe400078e00ff */
[----:B-1----:R-:W-:-:S04]  /*0240*/  IMAD R15, R15, R11, RZ ;  /* 0x0000000b0f0f7224 */ /* 0x002fc800078e02ff */
[----:B------:R-:W-:-:S06]  /*0250*/  IMAD.HI.U32 R14, R11, R15, R10 ;  /* 0x0000000f0b0e7227 */ /* 0x000fcc00078e000a */
[----:B------:R-:W-:-:S04]  /*0260*/  IMAD.HI.U32 R14, R14, R7, RZ ;  /* 0x000000070e0e7227 */ /* 0x000fc800078e00ff */
[----:B------:R-:W-:-:S04]  /*0270*/  IMAD.MOV R14, RZ, RZ, -R14 ;  /* 0x000000ffff0e7224 */ /* 0x000fc800078e0a0e */
[----:B------:R-:W-:-:S05]  /*0280*/  IMAD R7, R0, R14, R7 ;  /* 0x0000000e00077224 */ /* 0x000fca00078e0207 */
[----:B------:R-:W-:-:S13]  /*0290*/  ISETP.GE.U32.AND P1, PT, R7, R0, PT ;  /* 0x000000000700720c */ /* 0x000fda0003f26070 */
[----:B------:R-:W-:-:S04]  /*02a0*/  @P1 IADD3 R7, PT, PT, -R0, R7, RZ ;  /* 0x0000000700071210 */ /* 0x000fc80007ffe1ff */
[----:B------:R-:W-:Y:S02]  /*02b0*/  ISETP.GE.U32.AND P1, PT, R7, R0, PT ;  /* 0x000000000700720c */ /* 0x000fe40003f26070 */
[----:B--2---:R-:W-:-:S13]  /*02c0*/  ISETP.GE.AND P0, PT, R13, 0x1, PT ;  /* 0x000000010d00780c */ /* 0x004fda0003f06270 */
[----:B------:R-:W-:Y:S05]  /*02d0*/  @!P0 EXIT ;  /* 0x000000000000894d */ /* 0x000fea0003800000 */
[----:B------:R-:W0:Y:S01]  /*02e0*/  LDC.64 R4, c[0x0][0x390] ;  /* 0x0000e400ff047b82 */ /* 0x000e220000000a00 */
[----:B------:R-:W-:Y:S01]  /*02f0*/  @P1 IMAD.IADD R7, R7, 0x1, -R0 ;  /* 0x0000000107071824 */ /* 0x000fe200078e0a00 */
[----:B------:R-:W-:-:S04]  /*0300*/  @!P2 LOP3.LUT R7, RZ, R0, RZ, 0x33, !PT ;  /* 0x00000000ff07a212 */ /* 0x000fc800078e33ff */
[----:B------:R-:W-:-:S05]  /*0310*/  IADD3 R7, PT, PT, R7, 0x1, RZ ;  /* 0x0000000107077810 */ /* 0x000fca0007ffe0ff */
[----:B------:R-:W-:-:S05]  /*0320*/  IMAD.IADD R13, R13, 0x1, -R7 ;  /* 0x000000010d0d7824 */ /* 0x000fca00078e0a07 */
[----:B------:R-:W-:Y:S04]  /*0330*/  STG.E desc[UR4][R2.64], R13 ;  /* 0x0000000d02007986 */ /* 0x000fe8000c101904 */
[----:B0-----:R-:W-:Y:S01]  /*0340*/  STG.E desc[UR4][R4.64], R7 ;  /* 0x0000000704007986 */ /* 0x001fe2000c101904 */
[----:B------:R-:W-:Y:S05]  /*0350*/  EXIT ;  /* 0x000000000000794d */ /* 0x000fea0003800000 */
.L_x_0:
[----:B------:R-:W-:-:S00]  /*0360*/  BRA `(.L_x_0) ;  /* 0xfffffffc00fc7947 */ /* 0x000fc0000383ffff */
[----:B------:R-:W-:-:S00]  /*0370*/  NOP ;  /* 0x0000000000007918 */ /* 0x000fc00000000000 */
        /* <DEDUP_REMOVED lines=8> */
.L_x_11:


//--------------------- .text._Z7Player1PiP17curandStateXORWOWS_ --------------------------
	.section	.text._Z7Player1PiP17curandStateXORWOWS_,"ax",@progbits
	.align	128
        .global         _Z7Player1PiP17curandStateXORWOWS_
        .type           _Z7Player1PiP17curandStateXORWOWS_,@function
        .size           _Z7Player1PiP17curandStateXORWOWS_,(.L_x_12 - _Z7Player1PiP17curandStateXORWOWS_)
        .other          _Z7Player1PiP17curandStateXORWOWS_,@"STO_CUDA_ENTRY STV_DEFAULT"
_Z7Player1PiP17curandStateXORWOWS_:
.text._Z7Player1PiP17curandStateXORWOWS_:
        /* <DEDUP_REMOVED lines=54> */
.L_x_1:
        /* <DEDUP_REMOVED lines=10> */
.L_x_12:


//--------------------- .text._Z16InitializeCurandP17curandStateXORWOW --------------------------
	.section	.text._Z16InitializeCurandP17curandStateXORWOW,"ax",@progbits
	.align	128
        .global         _Z16InitializeCurandP17curandStateXORWOW
        .type           _Z16InitializeCurandP17curandStateXORWOW,@function
        .size           _Z16InitializeCurandP17curandStateXORWOW,(.L_x_13 - _Z16InitializeCurandP17curandStateXORWOW)
        .other          _Z16InitializeCurandP17curandStateXORWOW,@"STO_CUDA_ENTRY STV_DEFAULT"
_Z16InitializeCurandP17curandStateXORWOW:
.text._Z16InitializeCurandP17curandStateXORWOW:
[----:B------:R-:W-:Y:S01]  /*0000*/  LDC R1, c[0x0][0x37c] ;  /* 0x0000df00ff017b82 */ /* 0x000fe20000000800 */
[----:B------:R-:W0:Y:S07]  /*0010*/  S2R R13, SR_TID.X ;  /* 0x00000000000d7919 */ /* 0x000e2e0000002100 */
[----:B------:R-:W0:Y:S01]  /*0020*/  S2UR UR4, SR_CTAID.X ;  /* 0x00000000000479c3 */ /* 0x000e220000002500 */
[----:B------:R-:W-:Y:S01]  /*0030*/  IMAD.MOV.U32 R3, RZ, RZ, -0x266e14b1 ;  /* 0xd991eb4fff037424 */ /* 0x000fe200078e00ff */
[----:B------:R-:W-:Y:S06]  /*0040*/  BSSY.RECONVERGENT B0, `(.L_x_2) ;  /* 0x00000e6000007945 */ /* 0x000fec0003800200 */
[----:B------:R-:W0:Y:S08]  /*0050*/  LDC R0, c[0x0][0x360] ;  /* 0x0000d800ff007b82 */ /* 0x000e300000000800 */
[----:B------:R-:W1:Y:S01]  /*0060*/  LDC.64 R6, c[0x0][0x380] ;  /* 0x0000e000ff067b82 */ /* 0x000e620000000a00 */
[----:B0-----:R-:W-:Y:S01]  /*0070*/  IMAD R13, R0, UR4, R13 ;  /* 0x00000004000d7c24 */ /* 0x001fe2000f8e020d */
[----:B------:R-:W0:Y:S03]  /*0080*/  LDCU.64 UR4, c[0x0][0x358] ;  /* 0x00006b00ff0477ac */ /* 0x000e260008000a00 */
[C---:B------:R-:W-:Y:S01]  /*0090*/  VIADD R0, R13.reuse, 0x4d2 ;  /* 0x000004d20d007836 */ /* 0x040fe20000000000 */
[C---:B------:R-:W-:Y:S01]  /*00a0*/  ISETP.GT.AND P0, PT, R13.reuse, -0x4d3, PT ;  /* 0xfffffb2d0d00780c */ /* 0x040fe20003f04270 */
[----:B-1----:R-:W-:-:S03]  /*00b0*/  IMAD.WIDE R6, R13, 0x30, R6 ;  /* 0x000000300d067825 */ /* 0x002fc600078e0206 */
[----:B------:R-:W-:Y:S02]  /*00c0*/  LOP3.LUT R0, R0, 0xaad26b49, RZ, 0x3c, !PT ;  /* 0xaad26b4900007812 */ /* 0x000fe400078e3cff */
[----:B------:R-:W-:Y:S02]  /*00d0*/  SEL R3, R3, 0x8bf16996, P0 ;  /* 0x8bf1699603037807 */ /* 0x000fe40000000000 */
[----:B------:R-:W-:Y:S01]  /*00e0*/  ISETP.NE.AND P0, PT, R13, RZ, PT ;  /* 0x000000ff0d00720c */ /* 0x000fe20003f05270 */
[----:B------:R-:W-:Y:S01]  /*00f0*/  IMAD R0, R0, 0x4182bed5, RZ ;  /* 0x4182bed500007824 */ /* 0x000fe200078e02ff */
[C---:B------:R-:W-:Y:S01]  /*0100*/  LOP3.LUT R8, R3.reuse, 0x5491333, RZ, 0x3c, !PT ;  /* 0x0549133303087812 */ /* 0x040fe200078e3cff */
[C---:B------:R-:W-:Y:S02]  /*0110*/  VIADD R5, R3.reuse, 0x1f123bb5 ;  /* 0x1f123bb503057836 */ /* 0x040fe40000000000 */
[C---:B------:R-:W-:Y:S01]  /*0120*/  VIADD R9, R0.reuse, 0x583f19 ;  /* 0x00583f1900097836 */ /* 0x040fe20000000000 */
[----:B------:R-:W-:Y:S01]  /*0130*/  IADD3 R2, PT, PT, R3, 0x64f0c9, R0 ;  /* 0x0064f0c903027810 */ /* 0x000fe20007ffe000 */
[C---:B------:R-:W-:Y:S01]  /*0140*/  VIADD R3, R0.reuse, 0x75bcd15 ;  /* 0x075bcd1500037836 */ /* 0x040fe20000000000 */
[----:B------:R-:W-:-:S02]  /*0150*/  LOP3.LUT R4, R0, 0x159a55e5, RZ, 0x3c, !PT ;  /* 0x159a55e500047812 */ /* 0x000fc400078e3cff */
[----:B0-----:R0:W-:Y:S04]  /*0160*/  STG.E.64 desc[UR4][R6.64+0x10], R8 ;  /* 0x0000100806007986 */ /* 0x0011e8000c101b04 */
[----:B------:R0:W-:Y:S04]  /*0170*/  STG.E.64 desc[UR4][R6.64], R2 ;  /* 0x0000000206007986 */ /* 0x0001e8000c101b04 */
[----:B------:R0:W-:Y:S01]  /*0180*/  STG.E.64 desc[UR4][R6.64+0x8], R4 ;  /* 0x0000080406007986 */ /* 0x0001e2000c101b04 */
[----:B------:R-:W-:Y:S05]  /*0190*/  @!P0 BRA `(.L_x_3) ;  /* 0x0000000c00408947 */ /* 0x000fea0003800000 */
[----:B------:R-:W-:Y:S01]  /*01a0*/  SHF.R.S32.HI R0, RZ, 0x1f, R13 ;  /* 0x0000001fff007819 */ /* 0x000fe2000001140d */
[----:B------:R-:W-:-:S07]  /*01b0*/  IMAD.MOV.U32 R12, RZ, RZ, RZ ;  /* 0x000000ffff0c7224 */ /* 0x000fce00078e00ff */
.L_x_9:
[----:B0-----:R-:W-:Y:S01]  /*01c0*/  LOP3.LUT R2, R13, 0x3, RZ, 0xc0, !PT ;  /* 0x000000030d027812 */ /* 0x001fe200078ec0ff */
[----:B------:R-:W-:Y:S03]  /*01d0*/  BSSY.RECONVERGENT B1, `(.L_x_4) ;  /* 0x00000c6000017945 */ /* 0x000fe60003800200 */
[----:B------:R-:W-:-:S04]  /*01e0*/  ISETP.NE.U32.AND P0, PT, R2, RZ, PT ;  /* 0x000000ff0200720c */ /* 0x000fc80003f05070 */
[----:B------:R-:W-:-:S13]  /*01f0*/  ISETP.NE.AND.EX P0, PT, RZ, RZ, PT, P0 ;  /* 0x000000ffff00720c */ /* 0x000fda0003f05300 */
[----:B------:R-:W-:Y:S05]  /*0200*/  @!P0 BRA `(.L_x_5) ;  /* 0x0000000c00088947 */ /* 0x000fea0003800000 */
[----:B------:R-:W0:Y:S01]  /*0210*/  LDC.64 R8, c[0x4][RZ] ;  /* 0x01000000ff087b82 */ /* 0x000e220000000a00 */
[----:B------:R-:W-:Y:S02]  /*0220*/  IMAD.MOV.U32 R14, RZ, RZ, RZ ;  /* 0x000000ffff0e7224 */ /* 0x000fe400078e00ff */
[----:B0-----:R-:W-:-:S07]  /*0230*/  IMAD.WIDE.U32 R8, R12, 0xc80, R8 ;  /* 0x00000c800c087825 */ /* 0x001fce00078e0008 */
.L_x_8:
[----:B0-----:R-:W-:Y:S01]  /*0240*/  IMAD.MOV.U32 R15, RZ, RZ, RZ ;  /* 0x000000ffff0f7224 */ /* 0x001fe200078e00ff */
[----:B------:R-:W-:Y:S01]  /*0250*/  CS2R R2, SRZ ;  /* 0x0000000000027805 */ /* 0x000fe2000001ff00 */
[----:B------:R-:W-:Y:S01]  /*0260*/  IMAD.MOV.U32 R17, RZ, RZ, RZ ;  /* 0x000000ffff117224 */ /* 0x000fe200078e00ff */
[----:B------:R-:W-:-:S07]  /*0270*/  CS2R R4, SRZ ;  /* 0x0000000000047805 */ /* 0x000fce000001ff00 */
.L_x_7:
[----:B------:R-:W-:-:S05]  /*0280*/  IMAD.WIDE.U32 R10, R17, 0x4, R6 ;  /* 0x00000004110a7825 */ /* 0x000fca00078e0006 */
[----:B------:R0:W5:Y:S01]  /*0290*/  LDG.E R16, desc[UR4][R10.64+0x4] ;  /* 0x000004040a107981 */ /* 0x000162000c1e1900 */
[----:B------:R-:W-:-:S07]  /*02a0*/  IMAD.MOV.U32 R19, RZ, RZ, RZ ;  /* 0x000000ffff137224 */ /* 0x000fce00078e00ff */
.L_x_6:
[----:B-----5:R-:W-:Y:S01]  /*02b0*/  SHF.R.U32.HI R24, RZ, R19, R16 ;  /* 0x00000013ff187219 */ /* 0x020fe20000011610 */
[----:B0-----:R-:W-:-:S03]  /*02c0*/  IMAD.SHL.U32 R10, R17, 0x20, RZ ;  /* 0x00000020110a7824 */ /* 0x001fc600078e00ff */
[----:B------:R-:W-:Y:S01]  /*02d0*/  LOP3.LUT R11, R24, 0x1, RZ, 0xc0, !PT ;  /* 0x00000001180b7812 */ /* 0x000fe200078ec0ff */
[----:B------:R-:W-:-:S03]  /*02e0*/  IMAD.IADD R10, R10, 0x1, R19 ;  /* 0x000000010a0a7824 */ /* 0x000fc600078e0213 */
[----:B------:R-:W-:Y:S01]  /*02f0*/  ISETP.NE.U32.AND P0, PT, R11, 0x1, PT ;  /* 0x000000010b00780c */ /* 0x000fe20003f05070 */
[----:B------:R-:W-:-:S03]  /*0300*/  IMAD R11, R10, 0x5, RZ ;  /* 0x000000050a0b7824 */ /* 0x000fc600078e02ff */
[----:B------:R-:W-:Y:S01]  /*0310*/  R2P PR, R24, 0x7e ;  /* 0x0000007e18007804 */ /* 0x000fe20000000000 */
[----:B------:R-:W-:-:S08]  /*0320*/  IMAD.WIDE.U32 R10, R11, 0x4, R8 ;  /* 0x000000040b0a7825 */ /* 0x000fd000078e0008 */
[----:B------:R-:W2:Y:S04]  /*0330*/  @!P0 LDG.E R18, desc[UR4][R10.64] ;  /* 0x000000040a128981 */ /* 0x000ea8000c1e1900 */
[----:B------:R-:W3:Y:S04]  /*0340*/  @!P0 LDG.E R20, desc[UR4][R10.64+0x10] ;  /* 0x000010040a148981 */ /* 0x000ee8000c1e1900 */
[----:B------:R-:W4:Y:S04]  /*0350*/  @P1 LDG.E R22, desc[UR4][R10.64+0x14] ;  /* 0x000014040a161981 */ /* 0x000f28000c1e1900 */
[----:B------:R-:W4:Y:S04]  /*0360*/  @P2 LDG.E R26, desc[UR4][R10.64+0x28] ;  /* 0x000028040a1a2981 */ /* 0x000f28000c1e1900 */
[----:B------:R-:W4:Y:S04]  /*0370*/  @!P0 LDG.E R21, desc[UR4][R10.64+0x4] ;  /* 0x000004040a158981 */ /* 0x000f28000c1e1900 */
[----:B------:R-:W4:Y:S04]  /*0380*/  @!P0 LDG.E R23, desc[UR4][R10.64+0xc] ;  /* 0x00000c040a178981 */ /* 0x000f28000c1e1900 */
[----:B------:R-:W4:Y:S04]  /*0390*/  @P1 LDG.E R25, desc[UR4][R10.64+0x18] ;  /* 0x000018040a191981 */ /* 0x000f28000c1e1900 */
[----:B------:R-:W4:Y:S04]  /*03a0*/  @P3 LDG.E R28, desc[UR4][R10.64+0x3c] ;  /* 0x00003c040a1c3981 */ /* 0x000f28000c1e1900 */
[----:B------:R-:W4:Y:S01]  /*03b0*/  @P6 LDG.E R27, desc[UR4][R10.64+0x7c] ;  /* 0x00007c040a1b6981 */ /* 0x000f22000c1e1900 */
[----:B--2---:R-:W-:-:S03]  /*03c0*/  @!P0 LOP3.LUT R15, R15, R18, RZ, 0x3c, !PT ;  /* 0x000000120f0f8212 */ /* 0x004fc600078e3cff */
[----:B------:R-:W2:Y:S01]  /*03d0*/  @!P0 LDG.E R18, desc[UR4][R10.64+0x8] ;  /* 0x000008040a128981 */ /* 0x000ea2000c1e1900 */
[----:B---3--:R-:W-:-:S03]  /*03e0*/  @!P0 LOP3.LUT R3, R3, R20, RZ, 0x3c, !PT ;  /* 0x0000001403038212 */ /* 0x008fc600078e3cff */
[----:B------:R-:W3:Y:S01]  /*03f0*/  @P1 LDG.E R20, desc[UR4][R10.64+0x24] ;  /* 0x000024040a141981 */ /* 0x000ee2000c1e1900 */
[----:B----4-:R-:W-:-:S03]  /*0400*/  @P1 LOP3.LUT R15, R15, R22, RZ, 0x3c, !PT ;  /* 0x000000160f0f1212 */ /* 0x010fc600078e3cff */
[----:B------:R-:W4:Y:S01]  /*0410*/  @P2 LDG.E R22, desc[UR4][R10.64+0x38] ;  /* 0x000038040a162981 */ /* 0x000f22000c1e1900 */
[----:B------:R-:W-:-:S03]  /*0420*/  @P2 LOP3.LUT R15, R15, R26, RZ, 0x3c, !PT ;  /* 0x0000001a0f0f2212 */ /* 0x000fc600078e3cff */
[----:B------:R-:W4:Y:S01]  /*0430*/  @P4 LDG.E R26, desc[UR4][R10.64+0x50] ;  /* 0x000050040a1a4981 */ /* 0x000f22000c1e1900 */
[----:B------:R-:W-:-:S03]  /*0440*/  @!P0 LOP3.LUT R4, R4, R21, RZ, 0x3c, !PT ;  /* 0x0000001504048212 */ /* 0x000fc600078e3cff */
[----:B------:R-:W4:Y:S01]  /*0450*/  @P1 LDG.E R21, desc[UR4][R10.64+0x20] ;  /* 0x000020040a151981 */ /* 0x000f22000c1e1900 */
[----:B------:R-:W-:-:S03]  /*0460*/  @!P0 LOP3.LUT R2, R2, R23, RZ, 0x3c, !PT ;  /* 0x0000001702028212 */ /* 0x000fc600078e3cff */
[----:B------:R-:W4:Y:S01]  /*0470*/  @P2 LDG.E R23, desc[UR4][R10.64+0x2c] ;  /* 0x00002c040a172981 */ /* 0x000f22000c1e1900 */
[----:B------:R-:W-:-:S03]  /*0480*/  @P1 LOP3.LUT R4, R4, R25, RZ, 0x3c, !PT ;  /* 0x0000001904041212 */ /* 0x000fc600078e3cff */
[----:B------:R-:W4:Y:S01]  /*0490*/  @P2 LDG.E R25, desc[UR4][R10.64+0x34] ;  /* 0x000034040a192981 */ /* 0x000f22000c1e1900 */
[----:B--2---:R-:W-:-:S03]  /*04a0*/  @!P0 LOP3.LUT R5, R5, R18, RZ, 0x3c, !PT ;  /* 0x0000001205058212 */ /* 0x004fc600078e3cff */
[----:B------:R-:W2:Y:S01]  /*04b0*/  @P1 LDG.E R18, desc[UR4][R10.64+0x1c] ;  /* 0x00001c040a121981 */ /* 0x000ea2000c1e1900 */
[----:B---3--:R-:W-:-:S03]  /*04c0*/  @P1 LOP3.LUT R3, R3, R20, RZ, 0x3c, !PT ;  /* 0x0000001403031212 */ /* 0x008fc600078e3cff */
[----:B------:R-:W3:Y:S01]  /*04d0*/  @P2 LDG.E R20, desc[UR4][R10.64+0x30] ;  /* 0x000030040a142981 */ /* 0x000ee2000c1e1900 */
[----:B----4-:R-:W-:-:S03]  /*04e0*/  @P2 LOP3.LUT R3, R3, R22, RZ, 0x3c, !PT ;  /* 0x0000001603032212 */ /* 0x010fc600078e3cff */
[----:B------:R-:W4:Y:S01]  /*04f0*/  @P3 LDG.E R22, desc[UR4][R10.64+0x4c] ;  /* 0x00004c040a163981 */ /* 0x000f22000c1e1900 */
[----:B------:R-:W-:-:S04]  /*0500*/  @P3 LOP3.LUT R15, R15, R28, RZ, 0x3c, !PT ;  /* 0x0000001c0f0f3212 */ /* 0x000fc800078e3cff */
[----:B------:R-:W-:Y:S02]  /*0510*/  @P4 LOP3.LUT R15, R15, R26, RZ, 0x3c, !PT ;  /* 0x0000001a0f0f4212 */ /* 0x000fe400078e3cff */
[----:B------:R-:W-:Y:S01]  /*0520*/  @P1 LOP3.LUT R2, R2, R21, RZ, 0x3c, !PT ;  /* 0x0000001502021212 */ /* 0x000fe200078e3cff */
[----:B------:R-:W4:Y:S04]  /*0530*/  @P5 LDG.E R26, desc[UR4][R10.64+0x64] ;  /* 0x000064040a1a5981 */ /* 0x000f28000c1e1900 */
[----:B------:R-:W4:Y:S01]  /*0540*/  @P3 LDG.E R21, desc[UR4][R10.64+0x40] ;  /* 0x000040040a153981 */ /* 0x000f22000c1e1900 */
[----:B------:R-:W-:Y:S02]  /*0550*/  @P2 LOP3.LUT R4, R4, R23, RZ, 0x3c, !PT ;  /* 0x0000001704042212 */ /* 0x000fe400078e3cff */
[----:B------:R-:W-:Y:S01]  /*0560*/  @P2 LOP3.LUT R2, R2, R25, RZ, 0x3c, !PT ;  /* 0x0000001902022212 */ /* 0x000fe200078e3cff */
[----:B------:R-:W4:Y:S04]  /*0570*/  @P3 LDG.E R23, desc[UR4][R10.64+0x48] ;  /* 0x000048040a173981 */ /* 0x000f28000c1e1900 */
[----:B------:R-:W4:Y:S01]  /*0580*/  @P4 LDG.E R25, desc[UR4][R10.64+0x54] ;  /* 0x000054040a194981 */ /* 0x000f22000c1e1900 */
[----:B--2---:R-:W-:-:S03]  /*0590*/  @P1 LOP3.LUT R5, R5, R18, RZ, 0x3c, !PT ;  /* 0x0000001205051212 */ /* 0x004fc600078e3cff */
[----:B------:R-:W2:Y:S01]  /*05a0*/  @P3 LDG.E R18, desc[UR4][R10.64+0x44] ;  /* 0x000044040a123981 */ /* 0x000ea2000c1e1900 */
[----:B---3--:R-:W-:-:S03]  /*05b0*/  @P2 LOP3.LUT R5, R5, R20, RZ, 0x3c, !PT ;  /* 0x0000001405052212 */ /* 0x008fc600078e3cff */
[----:B------:R-:W3:Y:S01]  /*05c0*/  @P4 LDG.E R20, desc[UR4][R10.64+0x58] ;  /* 0x000058040a144981 */ /* 0x000ee2000c1e1900 */
[----:B----4-:R-:W-:-:S03]  /*05d0*/  @P3 LOP3.LUT R3, R3, R22, RZ, 0x3c, !PT ;  /* 0x0000001603033212 */ /* 0x010fc600078e3cff */
[----:B------:R-:W4:Y:S01]  /*05e0*/  @P4 LDG.E R22, desc[UR4][R10.64+0x60] ;  /* 0x000060040a164981 */ /* 0x000f22000c1e1900 */
[----:B------:R-:W-:Y:S02]  /*05f0*/  LOP3.LUT P0, RZ, R24, 0x80, RZ, 0xc0, !PT ;  /* 0x0000008018ff7812 */ /* 0x000fe4000780c0ff */
[----:B------:R-:W-:Y:S02]  /*0600*/  @P5 LOP3.LUT R15, R15, R26, RZ, 0x3c, !PT ;  /* 0x0000001a0f0f5212 */ /* 0x000fe400078e3cff */
[----:B------:R-:W4:Y:S01]  /*0610*/  @P6 LDG.E R26, desc[UR4][R10.64+0x78] ;  /* 0x000078040a1a6981 */ /* 0x000f22000c1e1900 */
[----:B------:R-:W-:-:S03]  /*0620*/  @P3 LOP3.LUT R4, R4, R21, RZ, 0x3c, !PT ;  /* 0x0000001504043212 */ /* 0x000fc600078e3cff */
[----:B------:R-:W4:Y:S01]  /*0630*/  @P4 LDG.E R21, desc[UR4][R10.64+0x5c] ;  /* 0x00005c040a154981 */ /* 0x000f22000c1e1900 */
[----:B------:R-:W-:-:S03]  /*0640*/  @P3 LOP3.LUT R2, R2, R23, RZ, 0x3c, !PT ;  /* 0x0000001702023212 */ /* 0x000fc600078e3cff */
[----:B------:R-:W4:Y:S01]  /*0650*/  @P5 LDG.E R23, desc[UR4][R10.64+0x68] ;  /* 0x000068040a175981 */ /* 0x000f22000c1e1900 */
[----:B------:R-:W-:-:S03]  /*0660*/  @P4 LOP3.LUT R4, R4, R25, RZ, 0x3c, !PT ;  /* 0x0000001904044212 */ /* 0x000fc600078e3cff */
[----:B------:R-:W4:Y:S01]  /*0670*/  @P5 LDG.E R25, desc[UR4][R10.64+0x70] ;  /* 0x000070040a195981 */ /* 0x000f22000c1e1900 */
[----:B--2---:R-:W-:-:S03]  /*0680*/  @P3 LOP3.LUT R5, R5, R18, RZ, 0x3c, !PT ;  /* 0x0000001205053212 */ /* 0x004fc600078e3cff */
[----:B------:R-:W2:Y:S01]  /*0690*/  @P5 LDG.E R18, desc[UR4][R10.64+0x6c] ;  /* 0x00006c040a125981 */ /* 0x000ea2000c1e1900 */
[----:B---3--:R-:W-:-:S03]  /*06a0*/  @P4 LOP3.LUT R5, R5, R20, RZ, 0x3c, !PT ;  /* 0x0000001405054212 */ /* 0x008fc600078e3cff */
[----:B------:R-:W3:Y:S01]  /*06b0*/  @P5 LDG.E R20, desc[UR4][R10.64+0x74] ;  /* 0x000074040a145981 */ /* 0x000ee2000c1e1900 */
[----:B----4-:R-:W-:-:S03]  /*06c0*/  @P4 LOP3.LUT R3, R3, R22, RZ, 0x3c, !PT ;  /* 0x0000001603034212 */ /* 0x010fc600078e3cff */
[----:B------:R-:W4:Y:S01]  /*06d0*/  @P0 LDG.E R22, desc[UR4][R10.64+0x8c] ;  /* 0x00008c040a160981 */ /* 0x000f22000c1e1900 */
[----:B------:R-:W-:-:S03]  /*06e0*/  @P6 LOP3.LUT R15, R15, R26, RZ, 0x3c, !PT ;  /* 0x0000001a0f0f6212 */ /* 0x000fc600078e3cff */
        /* <DEDUP_REMOVED lines=13> */
[----:B------:R-:W-:Y:S02]  /*07c0*/  @P6 LOP3.LUT R4, R4, R27, RZ, 0x3c, !PT ;  /* 0x0000001b04046212 */ /* 0x000fe400078e3cff */
[----:B------:R-:W-:Y:S02]  /*07d0*/  @P6 LOP3.LUT R2, R2, R21, RZ, 0x3c, !PT ;  /* 0x0000001502026212 */ /* 0x000fe400078e3cff */
[----:B------:R-:W-:Y:S02]  /*07e0*/  @P0 LOP3.LUT R4, R4, R23, RZ, 0x3c, !PT ;  /* 0x0000001704040212 */ /* 0x000fe400078e3cff */
[----:B------:R-:W-:Y:S02]  /*07f0*/  @P0 LOP3.LUT R2, R2, R25, RZ, 0x3c, !PT ;  /* 0x0000001902020212 */ /* 0x000fe400078e3cff */
[----:B--2---:R-:W-:Y:S02]  /*0800*/  @P6 LOP3.LUT R5, R5, R18, RZ, 0x3c, !PT ;  /* 0x0000001205056212 */ /* 0x004fe400078e3cff */
[----:B---3--:R-:W-:-:S02]  /*0810*/  @P6 LOP3.LUT R3, R3, R20, RZ, 0x3c, !PT ;  /* 0x0000001403036212 */ /* 0x008fc400078e3cff */
[----:B----4-:R-:W-:Y:S02]  /*0820*/  @P0 LOP3.LUT R5, R5, R22, RZ, 0x3c, !PT ;  /* 0x0000001605050212 */ /* 0x010fe400078e3cff */
[----:B------:R-:W-:Y:S02]  /*0830*/  @P0 LOP3.LUT R3, R3, R26, RZ, 0x3c, !PT ;  /* 0x0000001a03030212 */ /* 0x000fe400078e3cff */
[----:B------:R-:W-:-:S13]  /*0840*/  R2P PR, R24.B1, 0x7f ;  /* 0x0000007f18007804 */ /* 0x000fda0000001000 */
[----:B------:R-:W2:Y:S04]  /*0850*/  @P0 LDG.E R18, desc[UR4][R10.64+0xa0] ;  /* 0x0000a0040a120981 */ /* 0x000ea8000c1e1900 */
[----:B------:R-:W3:Y:S04]  /*0860*/  @P1 LDG.E R22, desc[UR4][R10.64+0xb4] ;  /* 0x0000b4040a161981 */ /* 0x000ee8000c1e1900 */
[----:B------:R-:W4:Y:S04]  /*0870*/  @P2 LDG.E R26, desc[UR4][R10.64+0xc8] ;  /* 0x0000c8040a1a2981 */ /* 0x000f28000c1e1900 */
[----:B------:R-:W4:Y:S04]  /*0880*/  @P3 LDG.E R28, desc[UR4][R10.64+0xdc] ;  /* 0x0000dc040a1c3981 */ /* 0x000f28000c1e1900 */
[----:B------:R-:W4:Y:S04]  /*0890*/  @P0 LDG.E R23, desc[UR4][R10.64+0xa4] ;  /* 0x0000a4040a170981 */ /* 0x000f28000c1e1900 */
[----:B------:R-:W4:Y:S04]  /*08a0*/  @P0 LDG.E R20, desc[UR4][R10.64+0xa8] ;  /* 0x0000a8040a140981 */ /* 0x000f28000c1e1900 */
[----:B------:R-:W4:Y:S04]  /*08b0*/  @P4 LDG.E R25, desc[UR4][R10.64+0xf0] ;  /* 0x0000f0040a194981 */ /* 0x000f28000c1e1900 */
        /* <DEDUP_REMOVED lines=21> */
[----:B------:R-:W-:Y:S02]  /*0a10*/  LOP3.LUT P0, RZ, R24, 0x8000, RZ, 0xc0, !PT ;  /* 0x0000800018ff7812 */ /* 0x000fe4000780c0ff */
[----:B----4-:R-:W-:Y:S01]  /*0a20*/  @P5 LOP3.LUT R15, R15, R26, RZ, 0x3c, !PT ;  /* 0x0000001a0f0f5212 */ /* 0x010fe200078e3cff */
[----:B------:R-:W4:Y:S04]  /*0a30*/  @P3 LDG.E R24, desc[UR4][R10.64+0xe4] ;  /* 0x0000e4040a183981 */ /* 0x000f28000c1e1900 */
[----:B------:R-:W2:Y:S01]  /*0a40*/  @P6 LDG.E R26, desc[UR4][R10.64+0x118] ;  /* 0x000118040a1a6981 */ /* 0x000ea2000c1e1900 */
        /* <DEDUP_REMOVED lines=8> */
[----:B---3--:R-:W-:-:S03]  /*0ad0*/  @P2 LOP3.LUT R3, R3, R22, RZ, 0x3c, !PT ;  /* 0x0000001603032212 */ /* 0x008fc600078e3cff */
[----:B------:R-:W3:Y:S01]  /*0ae0*/  @P4 LDG.E R22, desc[UR4][R10.64+0x100] ;  /* 0x000100040a164981 */ /* 0x000ee2000c1e1900 */
[----:B--2---:R-:W-:-:S03]  /*0af0*/  @P6 LOP3.LUT R15, R15, R26, RZ, 0x3c, !PT ;  /* 0x0000001a0f0f6212 */ /* 0x004fc600078e3cff */
[----:B------:R-:W2:Y:S01]  /*0b00*/  @P0 LDG.E R26, desc[UR4][R10.64+0x12c] ;  /* 0x00012c040a1a0981 */ /* 0x000ea2000c1e1900 */
[----:B----4-:R-:W-:-:S03]  /*0b10*/  @P2 LOP3.LUT R2, R2, R23, RZ, 0x3c, !PT ;  /* 0x0000001702022212 */ /* 0x010fc600078e3cff */
[----:B------:R-:W4:Y:S01]  /*0b20*/  @P4 LDG.E R23, desc[UR4][R10.64+0xfc] ;  /* 0x0000fc040a174981 */ /* 0x000f22000c1e1900 */
[----:B------:R-:W-:-:S03]  /*0b30*/  @P2 LOP3.LUT R5, R5, R20, RZ, 0x3c, !PT ;  /* 0x0000001405052212 */ /* 0x000fc600078e3cff */
[----:B------:R-:W4:Y:S01]  /*0b40*/  @P4 LDG.E R20, desc[UR4][R10.64+0xf8] ;  /* 0x0000f8040a144981 */ /* 0x000f22000c1e1900 */
[----:B------:R-:W-:Y:S02]  /*0b50*/  @P3 LOP3.LUT R2, R2, R27, RZ, 0x3c, !PT ;  /* 0x0000001b02023212 */ /* 0x000fe400078e3cff */
[----:B------:R-:W-:Y:S01]  /*0b60*/  @P3 LOP3.LUT R4, R4, R25, RZ, 0x3c, !PT ;  /* 0x0000001904043212 */ /* 0x000fe200078e3cff */
[----:B------:R-:W4:Y:S01]  /*0b70*/  @P5 LDG.E R27, desc[UR4][R10.64+0x110] ;  /* 0x000110040a1b5981 */ /* 0x000f22000c1e1900 */
[----:B------:R-:W-:-:S03]  /*0b80*/  @P3 LOP3.LUT R5, R5, R24, RZ, 0x3c, !PT ;  /* 0x0000001805053212 */ /* 0x000fc600078e3cff */
[----:B------:R-:W4:Y:S04]  /*0b90*/  @P5 LDG.E R25, desc[UR4][R10.64+0x108] ;  /* 0x000108040a195981 */ /* 0x000f28000c1e1900 */
        /* <DEDUP_REMOVED lines=19> */
[----:B------:R-:W-:-:S05]  /*0cd0*/  VIADD R19, R19, 0x10 ;  /* 0x0000001013137836 */ /* 0x000fca0000000000 */
[----:B------:R-:W-:Y:S02]  /*0ce0*/  ISETP.NE.AND P1, PT, R19, 0x20, PT ;  /* 0x000000201300780c */ /* 0x000fe40003f25270 */
[----:B------:R-:W-:Y:S02]  /*0cf0*/  @P5 LOP3.LUT R3, R3, R18, RZ, 0x3c, !PT ;  /* 0x0000001203035212 */ /* 0x000fe400078e3cff */
[----:B------:R-:W-:Y:S02]  /*0d00*/  @P6 LOP3.LUT R4, R4, R21, RZ, 0x3c, !PT ;  /* 0x0000001504046212 */ /* 0x000fe400078e3cff */
[----:B---3--:R-:W-:-:S04]  /*0d10*/  @P6 LOP3.LUT R3, R3, R22, RZ, 0x3c, !PT ;  /* 0x0000001603036212 */ /* 0x008fc800078e3cff */
[----:B--2---:R-:W-:Y:S02]  /*0d20*/  @P0 LOP3.LUT R3, R3, R26, RZ, 0x3c, !PT ;  /* 0x0000001a03030212 */ /* 0x004fe400078e3cff */
[----:B----4-:R-:W-:Y:S02]  /*0d30*/  @P6 LOP3.LUT R2, R2, R23, RZ, 0x3c, !PT ;  /* 0x0000001702026212 */ /* 0x010fe400078e3cff */
[----:B------:R-:W-:Y:S02]  /*0d40*/  @P6 LOP3.LUT R5, R5, R20, RZ, 0x3c, !PT ;  /* 0x0000001405056212 */ /* 0x000fe400078e3cff */
[----:B------:R-:W-:Y:S02]  /*0d50*/  @P0 LOP3.LUT R2, R2, R27, RZ, 0x3c, !PT ;  /* 0x0000001b02020212 */ /* 0x000fe400078e3cff */
[----:B------:R-:W-:Y:S02]  /*0d60*/  @P0 LOP3.LUT R4, R4, R25, RZ, 0x3c, !PT ;  /* 0x0000001904040212 */ /* 0x000fe400078e3cff */
[----:B------:R-:W-:Y:S01]  /*0d70*/  @P0 LOP3.LUT R5, R5, R24, RZ, 0x3c, !PT ;  /* 0x0000001805050212 */ /* 0x000fe200078e3cff */
[----:B------:R-:W-:Y:S06]  /*0d80*/  @P1 BRA `(.L_x_6) ;  /* 0xfffffff400481947 */ /* 0x000fec000383ffff */
[----:B------:R-:W-:-:S05]  /*0d90*/  VIADD R17, R17, 0x1 ;  /* 0x0000000111117836 */ /* 0x000fca0000000000 */
[----:B------:R-:W-:-:S13]  /*0da0*/  ISETP.NE.AND P0, PT, R17, 0x5, PT ;  /* 0x000000051100780c */ /* 0x000fda0003f05270 */
[----:B------:R-:W-:Y:S05]  /*0db0*/  @P0 BRA `(.L_x_7) ;  /* 0xfffffff400300947 */ /* 0x000fea000383ffff */
[----:B------:R0:W-:Y:S01]  /*0dc0*/  STG.E.64 desc[UR4][R6.64+0x8], R4 ;  /* 0x0000080406007986 */ /* 0x0001e2000c101b04 */
[----:B------:R-:W-:Y:S01]  /*0dd0*/  VIADD R14, R14, 0x1 ;  /* 0x000000010e0e7836 */ /* 0x000fe20000000000 */
[----:B------:R-:W-:Y:S02]  /*0de0*/  LOP3.LUT R11, R13, 0x3, RZ, 0xc0, !PT ;  /* 0x000000030d0b7812 */ /* 0x000fe400078ec0ff */
[----:B------:R0:W-:Y:S02]  /*0df0*/  STG.E.64 desc[UR4][R6.64+0x10], R2 ;  /* 0x0000100206007986 */ /* 0x0001e4000c101b04 */
[----:B------:R-:W-:Y:S02]  /*0e00*/  ISETP.GE.U32.AND P0, PT, R14, R11, PT ;  /* 0x0000000b0e00720c */ /* 0x000fe40003f06070 */
[----:B------:R0:W-:Y:S11]  /*0e10*/  STG.E desc[UR4][R6.64+0x4], R15 ;  /* 0x0000040f06007986 */ /* 0x0001f6000c101904 */
[----:B------:R-:W-:Y:S05]  /*0e20*/  @!P0 BRA `(.L_x_8) ;  /* 0xfffffff400048947 */ /* 0x000fea000383ffff */
.L_x_5:
[----:B------:R-:W-:Y:S05]  /*0e30*/  BSYNC.RECONVERGENT B1 ;  /* 0x0000000000017941 */ /* 0x000fea0003800200 */
.L_x_4:
[C---:B------:R-:W-:Y:S01]  /*0e40*/  ISETP.GT.U32.AND P0, PT, R13.reuse, 0x3, PT ;  /* 0x000000030d00780c */ /* 0x040fe20003f04070 */
[----:B------:R-:W-:Y:S01]  /*0e50*/  VIADD R12, R12, 0x1 ;  /* 0x000000010c0c7836 */ /* 0x000fe20000000000 */
[--C-:B------:R-:W-:Y:S02]  /*0e60*/  SHF.R.U64 R13, R13, 0x2, R0.reuse ;  /* 0x000000020d0d7819 */ /* 0x100fe40000001200 */
[----:B------:R-:W-:Y:S02]  /*0e70*/  ISETP.GT.U32.AND.EX P0, PT, R0, RZ, PT, P0 ;  /* 0x000000ff0000720c */ /* 0x000fe40003f04100 */
[----:B------:R-:W-:-:S11]  /*0e80*/  SHF.R.U32.HI R0, RZ, 0x2, R0 ;  /* 0x00000002ff007819 */ /* 0x000fd60000011600 */
[----:B------:R-:W-:Y:S05]  /*0e90*/  @P0 BRA `(.L_x_9) ;  /* 0xfffffff000c80947 */ /* 0x000fea000383ffff */
.L_x_3:
[----:B------:R-:W-:Y:S05]  /*0ea0*/  BSYNC.RECONVERGENT B0 ;  /* 0x0000000000007941 */ /* 0x000fea0003800200 */
.L_x_2:
[----:B------:R-:W-:Y:S04]  /*0eb0*/  STG.E.64 desc[UR4][R6.64+0x18], RZ ;  /* 0x000018ff06007986 */ /* 0x000fe8000c101b04 */
[----:B------:R-:W-:Y:S04]  /*0ec0*/  STG.E desc[UR4][R6.64+0x20], RZ ;  /* 0x000020ff06007986 */ /* 0x000fe8000c101904 */
[----:B------:R-:W-:Y:S01]  /*0ed0*/  STG.E.64 desc[UR4][R6.64+0x28], RZ ;  /* 0x000028ff06007986 */ /* 0x000fe2000c101b04 */
[----:B------:R-:W-:Y:S05]  /*0ee0*/  EXIT ;  /* 0x000000000000794d */ /* 0x000fea0003800000 */
.L_x_10:
        /* <DEDUP_REMOVED lines=9> */
.L_x_13:


//--------------------- .nv.global.init           --------------------------
	.section	.nv.global.init,"aw",@progbits
	.align	4
.nv.global.init:
	.type		mrg32k3aM1SubSeq,@object
	.size		mrg32k3aM1SubSeq,(mrg32k3aM2SubSeq - mrg32k3aM1SubSeq)
mrg32k3aM1SubSeq:
        /*0000*/ 	.byte	0x0b, 0xcc, 0xee, 0x04, 0x73, 0x29, 0x8b, 0x6f, 0xf6, 0x53, 0x03, 0xf6, 0x23, 0xf6, 0xea, 0xda
        /* <DEDUP_REMOVED lines=125> */
	.type		mrg32k3aM2SubSeq,@object
	.size		mrg32k3aM2SubSeq,(mrg32k3aM1 - mrg32k3aM2SubSeq)
mrg32k3aM2SubSeq:
        /* <DEDUP_REMOVED lines=126> */
	.type		mrg32k3aM1,@object
	.size		mrg32k3aM1,(mrg32k3aM1Seq - mrg32k3aM1)
mrg32k3aM1:
        /* <DEDUP_REMOVED lines=144> */
	.type		mrg32k3aM1Seq,@object
	.size		mrg32k3aM1Seq,(mrg32k3aM2 - mrg32k3aM1Seq)
mrg32k3aM1Seq:
        /* <DEDUP_REMOVED lines=144> */
	.type		mrg32k3aM2,@object
	.size		mrg32k3aM2,(mrg32k3aM2Seq - mrg32k3aM2)
mrg32k3aM2:
        /* <DEDUP_REMOVED lines=144> */
	.type		mrg32k3aM2Seq,@object
	.size		mrg32k3aM2Seq,(precalc_xorwow_matrix - mrg32k3aM2Seq)
mrg32k3aM2Seq:
        /* <DEDUP_REMOVED lines=144> */
	.type		precalc_xorwow_matrix,@object
	.size		precalc_xorwow_matrix,(precalc_xorwow_offset_matrix - precalc_xorwow_matrix)
precalc_xorwow_matrix:
        /* <DEDUP_REMOVED lines=6400> */
	.type		precalc_xorwow_offset_matrix,@object
	.size		precalc_xorwow_offset_matrix,(.L_1 - precalc_xorwow_offset_matrix)
precalc_xorwow_offset_matrix:
        /* <DEDUP_REMOVED lines=6400> */
.L_1:


//--------------------- .nv.shared.reserved.0     --------------------------
	.section	.nv.shared.reserved.0,"aw",@nobits
	.weak		__nv_reservedSMEM_offset_0_alias
	.size		__nv_reservedSMEM_offset_0_alias, 0, 64
	.other		__nv_reservedSMEM_offset_0_alias,@"STO_CUDA_RESERVED_SHARED STV_DEFAULT"
__nv_reservedSMEM_offset_0_alias:
	.zero		0
	.zero		64


//--------------------- .nv.constant0._Z7Player2PiP17curandStateXORWOWS_ --------------------------
	.section	.nv.constant0._Z7Player2PiP17curandStateXORWOWS_,"a",@progbits
	.sectionflags	@""
	.align	4
.nv.constant0._Z7Player2PiP17curandStateXORWOWS_:
	.zero		920


//--------------------- .nv.constant0._Z7Player1PiP17curandStateXORWOWS_ --------------------------
	.section	.nv.constant0._Z7Player1PiP17curandStateXORWOWS_,"a",@progbits
	.sectionflags	@""
	.align	4
.nv.constant0._Z7Player1PiP17curandStateXORWOWS_:
	.zero		920


//--------------------- .nv.constant0._Z16InitializeCurandP17curandStateXORWOW --------------------------
	.section	.nv.constant0._Z16InitializeCurandP17curandStateXORWOW,"a",@progbits
	.sectionflags	@""
	.align	4
.nv.constant0._Z16InitializeCurandP17curandStateXORWOW:
	.zero		904


//--------------------- SYMBOLS --------------------------

	.type		.nv.reservedSmem.offset0,@object
	.size		.nv.reservedSmem.offset0,0x4
